//
// Generated by NVIDIA NVVM Compiler
//
// Compiler Build ID: CL-36424714
// Cuda compilation tools, release 13.0, V13.0.88
// Based on NVVM 20.0.0
//

.version 9.0
.target sm_100
.address_size 64

	// .globl	_Z18count_equal_kernelPKiPiii

.visible .entry _Z18count_equal_kernelPKiPiii(
	.param .u64 .ptr .align 1 _Z18count_equal_kernelPKiPiii_param_0,
	.param .u64 .ptr .align 1 _Z18count_equal_kernelPKiPiii_param_1,
	.param .u32 _Z18count_equal_kernelPKiPiii_param_2,
	.param .u32 _Z18count_equal_kernelPKiPiii_param_3
)
{
	.reg .pred 	%p<12>;
	.reg .b32 	%r<66>;
	.reg .b64 	%rd<13>;

	ld.param.u64 	%rd3, [_Z18count_equal_kernelPKiPiii_param_0];
	ld.param.u64 	%rd2, [_Z18count_equal_kernelPKiPiii_param_1];
	ld.param.u32 	%r24, [_Z18count_equal_kernelPKiPiii_param_2];
	ld.param.u32 	%r25, [_Z18count_equal_kernelPKiPiii_param_3];
	cvta.to.global.u64 	%rd1, %rd3;
	mov.u32 	%r27, %ntid.x;
	mov.u32 	%r28, %ctaid.x;
	mov.u32 	%r29, %tid.x;
	mad.lo.s32 	%r60, %r27, %r28, %r29;
	mov.u32 	%r30, %nctaid.x;
	mul.lo.s32 	%r2, %r27, %r30;
	setp.ge.s32 	%p1, %r60, %r24;
	mov.b32 	%r65, 0;
	@%p1 bra 	$L__BB0_7;
	add.s32 	%r33, %r60, %r2;
	max.s32 	%r34, %r24, %r33;
	setp.lt.s32 	%p2, %r33, %r24;
	selp.u32 	%r35, 1, 0, %p2;
	add.s32 	%r36, %r33, %r35;
	sub.s32 	%r37, %r34, %r36;
	div.u32 	%r38, %r37, %r2;
	add.s32 	%r39, %r38, %r35;
	add.s32 	%r3, %r39, 1;
	and.b32  	%r4, %r3, 3;
	setp.lt.u32 	%p3, %r39, 3;
	mov.b32 	%r65, 0;
	@%p3 bra 	$L__BB0_4;
	and.b32  	%r41, %r3, -4;
	shl.b32 	%r5, %r2, 2;
	neg.s32 	%r56, %r41;
	mov.b32 	%r65, 0;
	mul.wide.s32 	%rd6, %r2, 4;
$L__BB0_3:
	mul.wide.s32 	%rd4, %r60, 4;
	add.s64 	%rd5, %rd1, %rd4;
	ld.global.u32 	%r42, [%rd5];
	setp.eq.s32 	%p4, %r42, %r25;
	selp.u32 	%r43, 1, 0, %p4;
	add.s32 	%r44, %r65, %r43;
	add.s64 	%rd7, %rd5, %rd6;
	ld.global.u32 	%r45, [%rd7];
	setp.eq.s32 	%p5, %r45, %r25;
	selp.u32 	%r46, 1, 0, %p5;
	add.s32 	%r47, %r44, %r46;
	add.s64 	%rd8, %rd7, %rd6;
	ld.global.u32 	%r48, [%rd8];
	setp.eq.s32 	%p6, %r48, %r25;
	selp.u32 	%r49, 1, 0, %p6;
	add.s32 	%r50, %r47, %r49;
	add.s64 	%rd9, %rd8, %rd6;
	ld.global.u32 	%r51, [%rd9];
	setp.eq.s32 	%p7, %r51, %r25;
	selp.u32 	%r52, 1, 0, %p7;
	add.s32 	%r65, %r50, %r52;
	add.s32 	%r60, %r60, %r5;
	add.s32 	%r56, %r56, 4;
	setp.ne.s32 	%p8, %r56, 0;
	@%p8 bra 	$L__BB0_3;
$L__BB0_4:
	setp.eq.s32 	%p9, %r4, 0;
	@%p9 bra 	$L__BB0_7;
	neg.s32 	%r62, %r4;
$L__BB0_6:
	.pragma "nounroll";
	mul.wide.s32 	%rd10, %r60, 4;
	add.s64 	%rd11, %rd1, %rd10;
	ld.global.u32 	%r53, [%rd11];
	setp.eq.s32 	%p10, %r53, %r25;
	selp.u32 	%r54, 1, 0, %p10;
	add.s32 	%r65, %r65, %r54;
	add.s32 	%r60, %r60, %r2;
	add.s32 	%r62, %r62, 1;
	setp.ne.s32 	%p11, %r62, 0;
	@%p11 bra 	$L__BB0_6;
$L__BB0_7:
	cvta.to.global.u64 	%rd12, %rd2;
	atom.global.add.u32 	%r55, [%rd12], %r65;
	ret;

}


// ===== COMPILED SASS (sm_100) =====

	.target	sm_100

	.elftype	@"ET_EXEC"


//--------------------- .note.nv.tkinfo           --------------------------
	.section	.note.nv.tkinfo,"",@"SHT_NOTE"
	.sectionflags	@"SHF_NOTE_NV_TKINFO"
	.tkinfo
        /*0018*/ 	.word	0x00000002
        /*0030*/ 	.string	""
        /*0030*/ 	.string	"ptxas"
        /*0030*/ 	.string	"Cuda compilation tools, release 13.0, V13.0.88"
        /*0030*/ 	.string	"Build cuda_13.0.r13.0/compiler.36424714_0"
        /*0030*/ 	.string	"-arch sm_100 -m 64 "



//--------------------- .note.nv.cuinfo           --------------------------
	.section	.note.nv.cuinfo,"",@"SHT_NOTE"
	.sectionflags	@"SHF_NOTE_NV_CUINFO"
        /*0018*/ 	.short	0x0002
        /*001a*/ 	.short	0x0064
        /*001c*/ 	.short	0x0082
	.zero		2


//--------------------- .nv.info                  --------------------------
	.section	.nv.info,"",@"SHT_CUDA_INFO"
	.align	4


	//----- nvinfo : EIATTR_REGCOUNT
	.align		4
        /*0000*/ 	.byte	0x04, 0x2f
        /*0002*/ 	.short	(.L_1 - .L_0)
	.align		4
.L_0:
        /*0004*/ 	.word	index@(_Z18count_equal_kernelPKiPiii)
        /*0008*/ 	.word	0x00000020


	//----- nvinfo : EIATTR_FRAME_SIZE
	.align		4
.L_1:
        /*000c*/ 	.byte	0x04, 0x11
        /*000e*/ 	.short	(.L_3 - .L_2)
	.align		4
.L_2:
        /*0010*/ 	.word	index@(_Z18count_equal_kernelPKiPiii)
        /*0014*/ 	.word	0x00000000


	//----- nvinfo : EIATTR_MIN_STACK_SIZE
	.align		4
.L_3:
        /*0018*/ 	.byte	0x04, 0x12
        /*001a*/ 	.short	(.L_5 - .L_4)
	.align		4
.L_4:
        /*001c*/ 	.word	index@(_Z18count_equal_kernelPKiPiii)
        /*0020*/ 	.word	0x00000000
.L_5:


//--------------------- .nv.compat                --------------------------
	.section	.nv.compat,"",@"SHT_CUDA_COMPAT_INFO"
	.align	4
        /*0000*/ 	.byte	0x02, 0x09, 0x00, 0x00, 0x02, 0x02, 0x01, 0x00, 0x02, 0x05, 0x05, 0x00, 0x03, 0x07, 0x01, 0x01
        /*0010*/ 	.byte	0x02, 0x03, 0x00, 0x00, 0x02, 0x06, 0x01, 0x00, 0x04, 0x0b, 0x08, 0x00, 0x09, 0x00, 0x00, 0x00
        /*0020*/ 	.byte	0x00, 0x00, 0x00, 0x00


//--------------------- .nv.info._Z18count_equal_kernelPKiPiii --------------------------
	.section	.nv.info._Z18count_equal_kernelPKiPiii,"",@"SHT_CUDA_INFO"
	.sectionflags	@""
	.align	4


	//----- nvinfo : EIATTR_CUDA_API_VERSION
	.align		4
        /*0000*/ 	.byte	0x04, 0x37
        /*0002*/ 	.short	(.L_7 - .L_6)
.L_6:
        /*0004*/ 	.word	0x00000082


	//----- nvinfo : EIATTR_KPARAM_INFO
	.align		4
.L_7:
        /*0008*/ 	.byte	0x04, 0x17
        /*000a*/ 	.short	(.L_9 - .L_8)
.L_8:
        /*000c*/ 	.word	0x00000000
        /*0010*/ 	.short	0x0003
        /*0012*/ 	.short	0x0014
        /*0014*/ 	.byte	0x00, 0xf0, 0x11, 0x00


	//----- nvinfo : EIATTR_KPARAM_INFO
	.align		4
.L_9:
        /*0018*/ 	.byte	0x04, 0x17
        /*001a*/ 	.short	(.L_11 - .L_10)
.L_10:
        /*001c*/ 	.word	0x00000000
        /*0020*/ 	.short	0x0002
        /*0022*/ 	.short	0x0010
        /*0024*/ 	.byte	0x00, 0xf0, 0x11, 0x00


	//----- nvinfo : EIATTR_KPARAM_INFO
	.align		4
.L_11:
        /*0028*/ 	.byte	0x04, 0x17
        /*002a*/ 	.short	(.L_13 - .L_12)
.L_12:
        /*002c*/ 	.word	0x00000000
        /*0030*/ 	.short	0x0001
        /*0032*/ 	.short	0x0008
        /*0034*/ 	.byte	0x00, 0xf5, 0x21, 0x00


	//----- nvinfo : EIATTR_KPARAM_INFO
	.align		4
.L_13:
        /*0038*/ 	.byte	0x04, 0x17
        /*003a*/ 	.short	(.L_15 - .L_14)
.L_14:
        /*003c*/ 	.word	0x00000000
        /*0040*/ 	.short	0x0000
        /*0042*/ 	.short	0x0000
        /*0044*/ 	.byte	0x00, 0xf5, 0x21, 0x00


	//----- nvinfo : EIATTR_SPARSE_MMA_MASK
	.align		4
.L_15:
        /*0048*/ 	.byte	0x03, 0x50
        /*004a*/ 	.short	0x0000


	//----- nvinfo : EIATTR_MAXREG_COUNT
	.align		4
        /*004c*/ 	.byte	0x03, 0x1b
        /*004e*/ 	.short	0x00ff


	//----- nvinfo : EIATTR_MERCURY_ISA_VERSION
	.align		4
        /*0050*/ 	.byte	0x03, 0x5f
        /*0052*/ 	.short	0x0101


	//----- nvinfo : EIATTR_INT_WARP_WIDE_INSTR_OFFSETS
	.align		4
        /*0054*/ 	.byte	0x04, 0x31
        /*0056*/ 	.short	(.L_17 - .L_16)


	//   ....[0]....
.L_16:
        /*0058*/ 	.word	0x00000f50


	//   ....[1]....
        /*005c*/ 	.word	0x00000f70


	//----- nvinfo : EIATTR_VRC_CTA_INIT_COUNT
	.align		4
.L_17:
        /*0060*/ 	.byte	0x02, 0x4a
	.zero		1
	.zero		1


	//----- nvinfo : EIATTR_EXIT_INSTR_OFFSETS
	.align		4
        /*0064*/ 	.byte	0x04, 0x1c
        /*0066*/ 	.short	(.L_19 - .L_18)


	//   ....[0]....
.L_18:
        /*0068*/ 	.word	0x00000fc0


	//----- nvinfo : EIATTR_CRS_STACK_SIZE
	.align		4
.L_19:
        /*006c*/ 	.byte	0x04, 0x1e
        /*006e*/ 	.short	(.L_21 - .L_20)
.L_20:
        /*0070*/ 	.word	0x00000000


	//----- nvinfo : EIATTR_CBANK_PARAM_SIZE
	.align		4
.L_21:
        /*0074*/ 	.byte	0x03, 0x19
        /*0076*/ 	.short	0x0018


	//----- nvinfo : EIATTR_PARAM_CBANK
	.align		4
        /*0078*/ 	.byte	0x04, 0x0a
        /*007a*/ 	.short	(.L_23 - .L_22)
	.align		4
.L_22:
        /*007c*/ 	.word	index@(.nv.constant0._Z18count_equal_kernelPKiPiii)
        /*0080*/ 	.short	0x0380
        /*0082*/ 	.short	0x0018


	//----- nvinfo : EIATTR_SW_WAR
	.align		4
.L_23:
        /*0084*/ 	.byte	0x04, 0x36
        /*0086*/ 	.short	(.L_25 - .L_24)
.L_24:
        /*0088*/ 	.word	0x00000008
.L_25:


//--------------------- .nv.callgraph             --------------------------
	.section	.nv.callgraph,"",@"SHT_CUDA_CALLGRAPH"
	.align	4
	.sectionentsize	8
	.align		4
        /*0000*/ 	.word	0x00000000
	.align		4
        /*0004*/ 	.word	0xffffffff
	.align		4
        /*0008*/ 	.word	0x00000000
	.align		4
        /*000c*/ 	.word	0xfffffffe
	.align		4
        /*0010*/ 	.word	0x00000000
	.align		4
        /*0014*/ 	.word	0xfffffffd
	.align		4
        /*0018*/ 	.word	0x00000000
	.align		4
        /*001c*/ 	.word	0xfffffffc


//--------------------- .text._Z18count_equal_kernelPKiPiii --------------------------
	.section	.text._Z18count_equal_kernelPKiPiii,"ax",@progbits
	.align	128
        .global         _Z18count_equal_kernelPKiPiii
        .type           _Z18count_equal_kernelPKiPiii,@function
        .size           _Z18count_equal_kernelPKiPiii,(.L_x_13 - _Z18count_equal_kernelPKiPiii)
        .other          _Z18count_equal_kernelPKiPiii,@"STO_CUDA_ENTRY STV_DEFAULT"
_Z18count_equal_kernelPKiPiii:
.text._Z18count_equal_kernelPKiPiii:
[----:B------:R-:W-:Y:S01]  /*0000*/  LDC R1, c[0x0][0x37c] ;  /* 0x0000df00ff017b82 */ /* 0x000fe20000000800 */
[----:B------:R-:W0:Y:S01]  /*0010*/  S2R R0, SR_CTAID.X ;  /* 0x0000000000007919 */ /* 0x000e220000002500 */
[----:B------:R-:W0:Y:S06]  /*0020*/  LDCU UR4, c[0x0][0x360] ;  /* 0x00006c00ff0477ac */ /* 0x000e2c0008000800 */
[----:B------:R-:W1:Y:S01]  /*0030*/  LDC R2, c[0x0][0x370] ;  /* 0x0000dc00ff027b82 */ /* 0x000e620000000800 */
[----:B------:R-:W-:Y:S01]  /*0040*/  BSSY.RECONVERGENT B2, `(.L_x_0) ;  /* 0x00000ee000027945 */ /* 0x000fe20003800200 */
[----:B------:R-:W0:Y:S01]  /*0050*/  S2R R3, SR_TID.X ;  /* 0x0000000000037919 */ /* 0x000e220000002100 */
[----:B------:R-:W2:Y:S01]  /*0060*/  LDCU UR5, c[0x0][0x390] ;  /* 0x00007200ff0577ac */ /* 0x000ea20008000800 */
[----:B------:R-:W-:Y:S01]  /*0070*/  IMAD.MOV.U32 R5, RZ, RZ, RZ ;  /* 0x000000ffff057224 */ /* 0x000fe200078e00ff */
[----:B------:R-:W3:Y:S01]  /*0080*/  LDCU.64 UR6, c[0x0][0x358] ;  /* 0x00006b00ff0677ac */ /* 0x000ee20008000a00 */
[----:B------:R-:W4:Y:S01]  /*0090*/  LDCU UR8, c[0x0][0x394] ;  /* 0x00007280ff0877ac */ /* 0x000f220008000800 */
[----:B------:R-:W0:Y:S01]  /*00a0*/  LDCU UR9, c[0x0][0x394] ;  /* 0x00007280ff0977ac */ /* 0x000e220008000800 */
[----:B------:R-:W0:Y:S02]  /*00b0*/  LDCU UR10, c[0x0][0x394] ;  /* 0x00007280ff0a77ac */ /* 0x000e240008000800 */
[----:B0-----:R-:W-:-:S02]  /*00c0*/  IMAD R0, R0, UR4, R3 ;  /* 0x0000000400007c24 */ /* 0x001fc4000f8e0203 */
[----:B-1----:R-:W-:-:S03]  /*00d0*/  IMAD R3, R2, UR4, RZ ;  /* 0x0000000402037c24 */ /* 0x002fc6000f8e02ff */
[----:B--2---:R-:W-:-:S13]  /*00e0*/  ISETP.GE.AND P0, PT, R0, UR5, PT ;  /* 0x0000000500007c0c */ /* 0x004fda000bf06270 */
[----:B---34-:R-:W-:Y:S05]  /*00f0*/  @P0 BRA `(.L_x_1) ;  /* 0x0000000c00880947 */ /* 0x018fea0003800000 */
[----:B------:R-:W0:Y:S01]  /*0100*/  I2F.U32.RP R8, R3 ;  /* 0x0000000300087306 */ /* 0x000e220000209000 */
[C---:B------:R-:W-:Y:S01]  /*0110*/  IMAD.IADD R2, R3.reuse, 0x1, R0 ;  /* 0x0000000103027824 */ /* 0x040fe200078e0200 */
[----:B------:R-:W-:Y:S01]  /*0120*/  IADD3 R9, PT, PT, RZ, -R3, RZ ;  /* 0x80000003ff097210 */ /* 0x000fe20007ffe0ff */
[----:B------:R-:W-:Y:S01]  /*0130*/  BSSY.RECONVERGENT B1, `(.L_x_2) ;  /* 0x00000d0000017945 */ /* 0x000fe20003800200 */
[----:B------:R-:W-:Y:S02]  /*0140*/  ISETP.NE.U32.AND P2, PT, R3, RZ, PT ;  /* 0x000000ff0300720c */ /* 0x000fe40003f45070 */
[C---:B------:R-:W-:Y:S02]  /*0150*/  ISETP.GE.AND P0, PT, R2.reuse, UR5, PT ;  /* 0x0000000502007c0c */ /* 0x040fe4000bf06270 */
[----:B------:R-:W-:Y:S02]  /*0160*/  VIMNMX R7, PT, PT, R2, UR5, !PT ;  /* 0x0000000502077c48 */ /* 0x000fe4000ffe0100 */
[----:B------:R-:W-:-:S04]  /*0170*/  SEL R6, RZ, 0x1, P0 ;  /* 0x00000001ff067807 */ /* 0x000fc80000000000 */
[----:B------:R-:W-:Y:S01]  /*0180*/  IADD3 R2, PT, PT, R7, -R2, -R6 ;  /* 0x8000000207027210 */ /* 0x000fe20007ffe806 */
[----:B0-----:R-:W0:Y:S02]  /*0190*/  MUFU.RCP R8, R8 ;  /* 0x0000000800087308 */ /* 0x001e240000001000 */
[----:B0-----:R-:W-:-:S06]  /*01a0*/  VIADD R4, R8, 0xffffffe ;  /* 0x0ffffffe08047836 */ /* 0x001fcc0000000000 */
[----:B------:R0:W1:Y:S02]  /*01b0*/  F2I.FTZ.U32.TRUNC.NTZ R5, R4 ;  /* 0x0000000400057305 */ /* 0x000064000021f000 */
[----:B0-----:R-:W-:Y:S02]  /*01c0*/  IMAD.MOV.U32 R4, RZ, RZ, RZ ;  /* 0x000000ffff047224 */ /* 0x001fe400078e00ff */
[----:B-1----:R-:W-:-:S04]  /*01d0*/  IMAD R9, R9, R5, RZ ;  /* 0x0000000509097224 */ /* 0x002fc800078e02ff */
[----:B------:R-:W-:-:S06]  /*01e0*/  IMAD.HI.U32 R5, R5, R9, R4 ;  /* 0x0000000905057227 */ /* 0x000fcc00078e0004 */
[----:B------:R-:W-:-:S05]  /*01f0*/  IMAD.HI.U32 R5, R5, R2, RZ ;  /* 0x0000000205057227 */ /* 0x000fca00078e00ff */
[----:B------:R-:W-:-:S05]  /*0200*/  IADD3 R4, PT, PT, -R5, RZ, RZ ;  /* 0x000000ff05047210 */ /* 0x000fca0007ffe1ff */
[----:B------:R-:W-:-:S05]  /*0210*/  IMAD R2, R3, R4, R2 ;  /* 0x0000000403027224 */ /* 0x000fca00078e0202 */
[----:B------:R-:W-:-:S13]  /*0220*/  ISETP.GE.U32.AND P0, PT, R2, R3, PT ;  /* 0x000000030200720c */ /* 0x000fda0003f06070 */
[----:B------:R-:W-:Y:S02]  /*0230*/  @P0 IMAD.IADD R2, R2, 0x1, -R3 ;  /* 0x0000000102020824 */ /* 0x000fe400078e0a03 */
[----:B------:R-:W-:-:S03]  /*0240*/  @P0 VIADD R5, R5, 0x1 ;  /* 0x0000000105050836 */ /* 0x000fc60000000000 */
[----:B------:R-:W-:-:S13]  /*0250*/  ISETP.GE.U32.AND P1, PT, R2, R3, PT ;  /* 0x000000030200720c */ /* 0x000fda0003f26070 */
[----:B------:R-:W-:Y:S02]  /*0260*/  @P1 IADD3 R5, PT, PT, R5, 0x1, RZ ;  /* 0x0000000105051810 */ /* 0x000fe40007ffe0ff */
[----:B------:R-:W-:-:S05]  /*0270*/  @!P2 LOP3.LUT R5, RZ, R3, RZ, 0x33, !PT ;  /* 0x00000003ff05a212 */ /* 0x000fca00078e33ff */
[----:B------:R-:W-:-:S04]  /*0280*/  IMAD.IADD R5, R6, 0x1, R5 ;  /* 0x0000000106057824 */ /* 0x000fc800078e0205 */
[C---:B------:R-:W-:Y:S01]  /*0290*/  VIADD R2, R5.reuse, 0x1 ;  /* 0x0000000105027836 */ /* 0x040fe20000000000 */
[----:B------:R-:W-:Y:S01]  /*02a0*/  ISETP.GE.U32.AND P0, PT, R5, 0x3, PT ;  /* 0x000000030500780c */ /* 0x000fe20003f06070 */
[----:B------:R-:W-:-:S03]  /*02b0*/  HFMA2 R5, -RZ, RZ, 0, 0 ;  /* 0x00000000ff057431 */ /* 0x000fc600000001ff */
[----:B------:R-:W-:-:S09]  /*02c0*/  LOP3.LUT R4, R2, 0x3, RZ, 0xc0, !PT ;  /* 0x0000000302047812 */ /* 0x000fd200078ec0ff */
[----:B------:R-:W-:Y:S05]  /*02d0*/  @!P0 BRA `(.L_x_3) ;  /* 0x0000000800d48947 */ /* 0x000fea0003800000 */
[----:B------:R-:W-:Y:S01]  /*02e0*/  LOP3.LUT R2, R2, 0xfffffffc, RZ, 0xc0, !PT ;  /* 0xfffffffc02027812 */ /* 0x000fe200078ec0ff */
[----:B------:R-:W0:Y:S01]  /*02f0*/  LDC.64 R12, c[0x0][0x380] ;  /* 0x0000e000ff0c7b82 */ /* 0x000e220000000a00 */
[----:B------:R-:W-:Y:S01]  /*0300*/  BSSY.RELIABLE B0, `(.L_x_4) ;  /* 0x000009a000007945 */ /* 0x000fe20003800100 */
[----:B------:R-:W-:Y:S02]  /*0310*/  IMAD.MOV.U32 R5, RZ, RZ, RZ ;  /* 0x000000ffff057224 */ /* 0x000fe400078e00ff */
[----:B------:R-:W-:-:S05]  /*0320*/  IMAD.MOV R2, RZ, RZ, -R2 ;  /* 0x000000ffff027224 */ /* 0x000fca00078e0a02 */
[----:B------:R-:W-:-:S13]  /*0330*/  ISETP.GE.AND P0, PT, R2, RZ, PT ;  /* 0x000000ff0200720c */ /* 0x000fda0003f06270 */
[----:B------:R-:W-:Y:S05]  /*0340*/  @P0 BRA `(.L_x_5) ;  /* 0x0000000800540947 */ /* 0x000fea0003800000 */
[----:B------:R-:W-:Y:S01]  /*0350*/  IADD3 R6, PT, PT, -R2, RZ, RZ ;  /* 0x000000ff02067210 */ /* 0x000fe20007ffe1ff */
[----:B------:R-:W-:Y:S01]  /*0360*/  BSSY.RECONVERGENT B3, `(.L_x_6) ;  /* 0x000005d000037945 */ /* 0x000fe20003800200 */
[----:B------:R-:W-:Y:S02]  /*0370*/  PLOP3.LUT P0, PT, PT, PT, PT, 0x80, 0x8 ;  /* 0x000000000008781c */ /* 0x000fe40003f0f070 */
[----:B------:R-:W-:-:S13]  /*0380*/  ISETP.GT.AND P1, PT, R6, 0xc, PT ;  /* 0x0000000c0600780c */ /* 0x000fda0003f24270 */
[----:B------:R-:W-:Y:S05]  /*0390*/  @!P1 BRA `(.L_x_7) ;  /* 0x0000000400649947 */ /* 0x000fea0003800000 */
[----:B------:R-:W1:Y:S01]  /*03a0*/  LDC.64 R14, c[0x0][0x380] ;  /* 0x0000e000ff0e7b82 */ /* 0x000e620000000a00 */
[----:B------:R-:W-:-:S13]  /*03b0*/  PLOP3.LUT P0, PT, PT, PT, PT, 0x8, 0x80 ;  /* 0x000000000080781c */ /* 0x000fda0003f0e170 */
.L_x_8:
[----:B-1----:R-:W-:-:S05]  /*03c0*/  IMAD.WIDE R10, R0, 0x4, R14 ;  /* 0x00000004000a7825 */ /* 0x002fca00078e020e */
[----:B------:R-:W2:Y:S01]  /*03d0*/  LDG.E R6, desc[UR6][R10.64] ;  /* 0x000000060a067981 */ /* 0x000ea2000c1e1900 */
[----:B------:R-:W-:-:S05]  /*03e0*/  IMAD.WIDE R18, R3, 0x4, R10 ;  /* 0x0000000403127825 */ /* 0x000fca00078e020a */
[----:B------:R-:W3:Y:S01]  /*03f0*/  LDG.E R7, desc[UR6][R18.64] ;  /* 0x0000000612077981 */ /* 0x000ee2000c1e1900 */
[----:B------:R-:W-:-:S05]  /*0400*/  IMAD.WIDE R20, R3, 0x4, R18 ;  /* 0x0000000403147825 */ /* 0x000fca00078e0212 */
[----:B------:R1:W4:Y:S01]  /*0410*/  LDG.E R8, desc[UR6][R20.64] ;  /* 0x0000000614087981 */ /* 0x000322000c1e1900 */
[C---:B------:R-:W-:Y:S02]  /*0420*/  IMAD R0, R3.reuse, 0x4, R0 ;  /* 0x0000000403007824 */ /* 0x040fe400078e0200 */
[----:B-1----:R-:W-:-:S04]  /*0430*/  IMAD.WIDE R20, R3, 0x4, R20 ;  /* 0x0000000403147825 */ /* 0x002fc800078e0214 */
[----:B------:R-:W-:Y:S01]  /*0440*/  IMAD.WIDE R10, R0, 0x4, R14 ;  /* 0x00000004000a7825 */ /* 0x000fe200078e020e */
[----:B------:R-:W5:Y:S04]  /*0450*/  LDG.E R27, desc[UR6][R20.64] ;  /* 0x00000006141b7981 */ /* 0x000f68000c1e1900 */
[----:B------:R-:W5:Y:S01]  /*0460*/  LDG.E R26, desc[UR6][R10.64] ;  /* 0x000000060a1a7981 */ /* 0x000f62000c1e1900 */
[----:B------:R-:W-:-:S05]  /*0470*/  IMAD.WIDE R16, R3, 0x4, R10 ;  /* 0x0000000403107825 */ /* 0x000fca00078e020a */
[----:B------:R1:W5:Y:S02]  /*0480*/  LDG.E R25, desc[UR6][R16.64] ;  /* 0x0000000610197981 */ /* 0x000364000c1e1900 */
[----:B-1----:R-:W-:-:S05]  /*0490*/  IMAD.WIDE R16, R3, 0x4, R16 ;  /* 0x0000000403107825 */ /* 0x002fca00078e0210 */
[----:B------:R-:W5:Y:S01]  /*04a0*/  LDG.E R24, desc[UR6][R16.64] ;  /* 0x0000000610187981 */ /* 0x000f62000c1e1900 */
[----:B------:R-:W-:-:S04]  /*04b0*/  IMAD.WIDE R28, R3, 0x4, R16 ;  /* 0x00000004031c7825 */ /* 0x000fc800078e0210 */
[----:B------:R-:W-:Y:S01]  /*04c0*/  IMAD R0, R3, 0x4, R0 ;  /* 0x0000000403007824 */ /* 0x000fe200078e0200 */
[----:B------:R-:W5:Y:S03]  /*04d0*/  LDG.E R23, desc[UR6][R28.64] ;  /* 0x000000061c177981 */ /* 0x000f66000c1e1900 */
[----:B------:R-:W-:-:S05]  /*04e0*/  IMAD.WIDE R18, R0, 0x4, R14 ;  /* 0x0000000400127825 */ /* 0x000fca00078e020e */
[----:B------:R-:W5:Y:S01]  /*04f0*/  LDG.E R22, desc[UR6][R18.64] ;  /* 0x0000000612167981 */ /* 0x000f62000c1e1900 */
[----:B------:R-:W-:-:S05]  /*0500*/  IMAD.WIDE R20, R3, 0x4, R18 ;  /* 0x0000000403147825 */ /* 0x000fca00078e0212 */
[----:B------:R1:W5:Y:S01]  /*0510*/  LDG.E R11, desc[UR6][R20.64] ;  /* 0x00000006140b7981 */ /* 0x000362000c1e1900 */
[C---:B------:R-:W-:Y:S01]  /*0520*/  LEA R0, R3.reuse, R0, 0x2 ;  /* 0x0000000003007211 */ /* 0x040fe200078e10ff */
[----:B-1----:R-:W-:-:S05]  /*0530*/  IMAD.WIDE R20, R3, 0x4, R20 ;  /* 0x0000000403147825 */ /* 0x002fca00078e0214 */
[----:B------:R-:W5:Y:S01]  /*0540*/  LDG.E R10, desc[UR6][R20.64] ;  /* 0x00000006140a7981 */ /* 0x000f62000c1e1900 */
[----:B------:R-:W-:-:S04]  /*0550*/  IMAD.WIDE R18, R3, 0x4, R20 ;  /* 0x0000000403127825 */ /* 0x000fc800078e0214 */
[----:B------:R-:W-:Y:S01]  /*0560*/  IMAD.WIDE R16, R0, 0x4, R14 ;  /* 0x0000000400107825 */ /* 0x000fe200078e020e */
[----:B------:R-:W5:Y:S04]  /*0570*/  LDG.E R9, desc[UR6][R18.64] ;  /* 0x0000000612097981 */ /* 0x000f68000c1e1900 */
[----:B------:R1:W5:Y:S02]  /*0580*/  LDG.E R28, desc[UR6][R16.64] ;  /* 0x00000006101c7981 */ /* 0x000364000c1e1900 */
[----:B-1----:R-:W-:-:S05]  /*0590*/  IMAD.WIDE R16, R3, 0x4, R16 ;  /* 0x0000000403107825 */ /* 0x002fca00078e0210 */
[----:B------:R-:W5:Y:S01]  /*05a0*/  LDG.E R29, desc[UR6][R16.64] ;  /* 0x00000006101d7981 */ /* 0x000f62000c1e1900 */
[----:B------:R-:W-:-:S05]  /*05b0*/  IMAD.WIDE R18, R3, 0x4, R16 ;  /* 0x0000000403127825 */ /* 0x000fca00078e0210 */
[----:B------:R-:W5:Y:S01]  /*05c0*/  LDG.E R16, desc[UR6][R18.64] ;  /* 0x0000000612107981 */ /* 0x000f62000c1e1900 */
[----:B------:R-:W-:-:S06]  /*05d0*/  IMAD.WIDE R20, R3, 0x4, R18 ;  /* 0x0000000403147825 */ /* 0x000fcc00078e0212 */
[----:B------:R-:W5:Y:S01]  /*05e0*/  LDG.E R20, desc[UR6][R20.64] ;  /* 0x0000000614147981 */ /* 0x000f62000c1e1900 */
[----:B------:R-:W-:Y:S01]  /*05f0*/  VIADD R2, R2, 0x10 ;  /* 0x0000001002027836 */ /* 0x000fe20000000000 */
[----:B------:R-:W-:Y:S02]  /*0600*/  LEA R0, R3, R0, 0x2 ;  /* 0x0000000003007211 */ /* 0x000fe400078e10ff */
[----:B--2---:R-:W-:Y:S01]  /*0610*/  ISETP.NE.AND P1, PT, R6, UR8, PT ;  /* 0x0000000806007c0c */ /* 0x004fe2000bf25270 */
[----:B------:R-:W-:Y:S01]  /*0620*/  VIADD R6, R5, 0x1 ;  /* 0x0000000105067836 */ /* 0x000fe20000000000 */
[----:B---3--:R-:W-:-:S11]  /*0630*/  ISETP.NE.AND P2, PT, R7, UR8, PT ;  /* 0x0000000807007c0c */ /* 0x008fd6000bf45270 */
[----:B------:R-:W-:Y:S01]  /*0640*/  @P1 IMAD.MOV R6, RZ, RZ, R5 ;  /* 0x000000ffff061224 */ /* 0x000fe200078e0205 */
[----:B----4-:R-:W-:-:S04]  /*0650*/  ISETP.NE.AND P1, PT, R8, UR8, PT ;  /* 0x0000000808007c0c */ /* 0x010fc8000bf25270 */
[----:B------:R-:W-:Y:S01]  /*0660*/  IADD3 R5, PT, PT, R6, 0x1, RZ ;  /* 0x0000000106057810 */ /* 0x000fe20007ffe0ff */
[----:B------:R-:W-:-:S04]  /*0670*/  @P2 IMAD.MOV R5, RZ, RZ, R6 ;  /* 0x000000ffff052224 */ /* 0x000fc800078e0206 */
[----:B------:R-:W-:Y:S01]  /*0680*/  VIADD R6, R5, 0x1 ;  /* 0x0000000105067836 */ /* 0x000fe20000000000 */
[----:B-----5:R-:W-:-:S03]  /*0690*/  ISETP.NE.AND P2, PT, R27, UR8, PT ;  /* 0x000000081b007c0c */ /* 0x020fc6000bf45270 */
[----:B------:R-:W-:Y:S02]  /*06a0*/  @P1 IADD3 R6, PT, PT, R5, RZ, RZ ;  /* 0x000000ff05061210 */ /* 0x000fe40007ffe0ff */
[----:B------:R-:W-:-:S03]  /*06b0*/  ISETP.NE.AND P1, PT, R26, UR8, PT ;  /* 0x000000081a007c0c */ /* 0x000fc6000bf25270 */
[----:B------:R-:W-:-:S05]  /*06c0*/  VIADD R5, R6, 0x1 ;  /* 0x0000000106057836 */ /* 0x000fca0000000000 */
[----:B------:R-:W-:Y:S01]  /*06d0*/  @P2 IMAD.MOV R5, RZ, RZ, R6 ;  /* 0x000000ffff052224 */ /* 0x000fe200078e0206 */
[----:B------:R-:W-:-:S04]  /*06e0*/  ISETP.NE.AND P2, PT, R25, UR8, PT ;  /* 0x0000000819007c0c */ /* 0x000fc8000bf45270 */
[----:B------:R-:W-:Y:S01]  /*06f0*/  IADD3 R6, PT, PT, R5, 0x1, RZ ;  /* 0x0000000105067810 */ /* 0x000fe20007ffe0ff */
[----:B------:R-:W-:-:S04]  /*0700*/  @P1 IMAD.MOV R6, RZ, RZ, R5 ;  /* 0x000000ffff061224 */ /* 0x000fc800078e0205 */
[----:B------:R-:W-:Y:S01]  /*0710*/  VIADD R5, R6, 0x1 ;  /* 0x0000000106057836 */ /* 0x000fe20000000000 */
[----:B------:R-:W-:-:S03]  /*0720*/  ISETP.NE.AND P1, PT, R24, UR8, PT ;  /* 0x0000000818007c0c */ /* 0x000fc6000bf25270 */
[----:B------:R-:W-:Y:S02]  /*0730*/  @P2 IADD3 R5, PT, PT, R6, RZ, RZ ;  /* 0x000000ff06052210 */ /* 0x000fe40007ffe0ff */
[----:B------:R-:W-:-:S03]  /*0740*/  ISETP.NE.AND P2, PT, R23, UR8, PT ;  /* 0x0000000817007c0c */ /* 0x000fc6000bf45270 */
[----:B------:R-:W-:-:S05]  /*0750*/  VIADD R6, R5, 0x1 ;  /* 0x0000000105067836 */ /* 0x000fca0000000000 */
[----:B------:R-:W-:Y:S01]  /*0760*/  @P1 IMAD.MOV R6, RZ, RZ, R5 ;  /* 0x000000ffff061224 */ /* 0x000fe200078e0205 */
[----:B------:R-:W-:-:S04]  /*0770*/  ISETP.NE.AND P1, PT, R22, UR8, PT ;  /* 0x0000000816007c0c */ /* 0x000fc8000bf25270 */
[----:B------:R-:W-:Y:S01]  /*0780*/  IADD3 R5, PT, PT, R6, 0x1, RZ ;  /* 0x0000000106057810 */ /* 0x000fe20007ffe0ff */
[----:B------:R-:W-:Y:S01]  /*0790*/  @P2 IMAD.MOV R5, RZ, RZ, R6 ;  /* 0x000000ffff052224 */ /* 0x000fe200078e0206 */
[----:B------:R-:W-:-:S03]  /*07a0*/  ISETP.NE.AND P2, PT, R11, UR8, PT ;  /* 0x000000080b007c0c */ /* 0x000fc6000bf45270 */
[----:B------:R-:W-:-:S04]  /*07b0*/  VIADD R6, R5, 0x1 ;  /* 0x0000000105067836 */ /* 0x000fc80000000000 */
[----:B------:R-:W-:-:S05]  /*07c0*/  @P1 IADD3 R6, PT, PT, R5, RZ, RZ ;  /* 0x000000ff05061210 */ /* 0x000fca0007ffe0ff */
[----:B------:R-:W-:Y:S02]  /*07d0*/  VIADD R5, R6, 0x1 ;  /* 0x0000000106057836 */ /* 0x000fe40000000000 */
[----:B------:R-:W-:Y:S01]  /*07e0*/  @P2 IMAD.MOV R5, RZ, RZ, R6 ;  /* 0x000000ffff052224 */ /* 0x000fe200078e0206 */
[----:B------:R-:W-:-:S04]  /*07f0*/  ISETP.NE.AND P1, PT, R10, UR8, PT ;  /* 0x000000080a007c0c */ /* 0x000fc8000bf25270 */
[----:B------:R-:W-:Y:S02]  /*0800*/  IADD3 R6, PT, PT, R5, 0x1, RZ ;  /* 0x0000000105067810 */ /* 0x000fe40007ffe0ff */
[----:B------:R-:W-:-:S07]  /*0810*/  ISETP.NE.AND P2, PT, R9, UR8, PT ;  /* 0x0000000809007c0c */ /* 0x000fce000bf45270 */
[----:B------:R-:W-:Y:S01]  /*0820*/  @P1 IMAD.MOV R6, RZ, RZ, R5 ;  /* 0x000000ffff061224 */ /* 0x000fe200078e0205 */
[----:B------:R-:W-:-:S03]  /*0830*/  ISETP.NE.AND P1, PT, R28, UR8, PT ;  /* 0x000000081c007c0c */ /* 0x000fc6000bf25270 */
[C---:B------:R-:W-:Y:S02]  /*0840*/  VIADD R5, R6.reuse, 0x1 ;  /* 0x0000000106057836 */ /* 0x040fe40000000000 */
[----:B------:R-:W-:-:S05]  /*0850*/  @P2 IADD3 R5, PT, PT, R6, RZ, RZ ;  /* 0x000000ff06052210 */ /* 0x000fca0007ffe0ff */
[----:B------:R-:W-:Y:S01]  /*0860*/  VIADD R6, R5, 0x1 ;  /* 0x0000000105067836 */ /* 0x000fe20000000000 */
[----:B------:R-:W-:Y:S02]  /*0870*/  ISETP.NE.AND P2, PT, R29, UR8, PT ;  /* 0x000000081d007c0c */ /* 0x000fe4000bf45270 */
[----:B------:R-:W-:-:S05]  /*0880*/  @P1 IMAD.MOV R6, RZ, RZ, R5 ;  /* 0x000000ffff061224 */ /* 0x000fca00078e0205 */
[----:B------:R-:W-:Y:S02]  /*0890*/  IADD3 R5, PT, PT, R6, 0x1, RZ ;  /* 0x0000000106057810 */ /* 0x000fe40007ffe0ff */
[----:B------:R-:W-:-:S04]  /*08a0*/  ISETP.NE.AND P1, PT, R16, UR8, PT ;  /* 0x0000000810007c0c */ /* 0x000fc8000bf25270 */
[----:B------:R-:W-:Y:S01]  /*08b0*/  @P2 IMAD.MOV R5, RZ, RZ, R6 ;  /* 0x000000ffff052224 */ /* 0x000fe200078e0206 */
[----:B------:R-:W-:-:S04]  /*08c0*/  ISETP.NE.AND P2, PT, R20, UR8, PT ;  /* 0x0000000814007c0c */ /* 0x000fc8000bf45270 */
[----:B------:R-:W-:-:S04]  /*08d0*/  IADD3 R6, PT, PT, R5, 0x1, RZ ;  /* 0x0000000105067810 */ /* 0x000fc80007ffe0ff */
[----:B------:R-:W-:Y:S02]  /*08e0*/  @P1 IADD3 R6, PT, PT, R5, RZ, RZ ;  /* 0x000000ff05061210 */ /* 0x000fe40007ffe0ff */
[----:B------:R-:W-:-:S03]  /*08f0*/  ISETP.GE.AND P1, PT, R2, -0xc, PT ;  /* 0xfffffff40200780c */ /* 0x000fc60003f26270 */
[----:B------:R-:W-:Y:S02]  /*0900*/  VIADD R5, R6, 0x1 ;  /* 0x0000000106057836 */ /* 0x000fe40000000000 */
[----:B------:R-:W-:-:S08]  /*0910*/  @P2 IMAD.MOV R5, RZ, RZ, R6 ;  /* 0x000000ffff052224 */ /* 0x000fd000078e0206 */
[----:B------:R-:W-:Y:S05]  /*0920*/  @!P1 BRA `(.L_x_8) ;  /* 0xfffffff800a49947 */ /* 0x000fea000383ffff */
.L_x_7:
[----:B------:R-:W-:Y:S05]  /*0930*/  BSYNC.RECONVERGENT B3 ;  /* 0x0000000000037941 */ /* 0x000fea0003800200 */
.L_x_6:
[----:B------:R-:W-:Y:S01]  /*0940*/  IADD3 R6, PT, PT, -R2, RZ, RZ ;  /* 0x000000ff02067210 */ /* 0x000fe20007ffe1ff */
[----:B------:R-:W-:Y:S03]  /*0950*/  BSSY.RECONVERGENT B3, `(.L_x_9) ;  /* 0x0000031000037945 */ /* 0x000fe60003800200 */
[----:B------:R-:W-:-:S13]  /*0960*/  ISETP.GT.AND P1, PT, R6, 0x4, PT ;  /* 0x000000040600780c */ /* 0x000fda0003f24270 */
[----:B------:R-:W-:Y:S05]  /*0970*/  @!P1 BRA `(.L_x_10) ;  /* 0x0000000000b89947 */ /* 0x000fea0003800000 */
[----:B------:R-:W1:Y:S01]  /*0980*/  LDC.64 R6, c[0x0][0x380] ;  /* 0x0000e000ff067b82 */ /* 0x000e620000000a00 */
[----:B------:R-:W2:Y:S01]  /*0990*/  LDCU UR4, c[0x0][0x394] ;  /* 0x00007280ff0477ac */ /* 0x000ea20008000800 */
[----:B-1----:R-:W-:-:S05]  /*09a0*/  IMAD.WIDE R10, R0, 0x4, R6 ;  /* 0x00000004000a7825 */ /* 0x002fca00078e0206 */
[----:B------:R1:W2:Y:S01]  /*09b0*/  LDG.E R22, desc[UR6][R10.64] ;  /* 0x000000060a167981 */ /* 0x0002a2000c1e1900 */
[----:B------:R-:W-:-:S05]  /*09c0*/  IMAD.WIDE R14, R3, 0x4, R10 ;  /* 0x00000004030e7825 */ /* 0x000fca00078e020a */
[----:B------:R3:W4:Y:S01]  /*09d0*/  LDG.E R8, desc[UR6][R14.64] ;  /* 0x000000060e087981 */ /* 0x000722000c1e1900 */
[----:B------:R-:W-:-:S05]  /*09e0*/  IMAD.WIDE R16, R3, 0x4, R14 ;  /* 0x0000000403107825 */ /* 0x000fca00078e020e */
[----:B------:R-:W5:Y:S01]  /*09f0*/  LDG.E R9, desc[UR6][R16.64] ;  /* 0x0000000610097981 */ /* 0x000f62000c1e1900 */
[----:B------:R-:W-:-:S04]  /*0a00*/  IMAD.WIDE R18, R3, 0x4, R16 ;  /* 0x0000000403127825 */ /* 0x000fc800078e0210 */
[----:B------:R-:W-:Y:S02]  /*0a10*/  IMAD R0, R3, 0x4, R0 ;  /* 0x0000000403007824 */ /* 0x000fe400078e0200 */
[----:B------:R-:W5:Y:S02]  /*0a20*/  LDG.E R18, desc[UR6][R18.64] ;  /* 0x0000000612127981 */ /* 0x000f64000c1e1900 */
[----:B------:R-:W-:-:S05]  /*0a30*/  IMAD.WIDE R6, R0, 0x4, R6 ;  /* 0x0000000400067825 */ /* 0x000fca00078e0206 */
[----:B------:R0:W5:Y:S01]  /*0a40*/  LDG.E R23, desc[UR6][R6.64] ;  /* 0x0000000606177981 */ /* 0x000162000c1e1900 */
[----:B------:R-:W-:-:S05]  /*0a50*/  IMAD.WIDE R20, R3, 0x4, R6 ;  /* 0x0000000403147825 */ /* 0x000fca00078e0206 */
[----:B------:R-:W5:Y:S01]  /*0a60*/  LDG.E R24, desc[UR6][R20.64] ;  /* 0x0000000614187981 */ /* 0x000f62000c1e1900 */
[----:B-1----:R-:W-:-:S05]  /*0a70*/  IMAD.WIDE R10, R3, 0x4, R20 ;  /* 0x00000004030a7825 */ /* 0x002fca00078e0214 */
[----:B------:R-:W5:Y:S01]  /*0a80*/  LDG.E R25, desc[UR6][R10.64] ;  /* 0x000000060a197981 */ /* 0x000f62000c1e1900 */
[----:B---3--:R-:W-:-:S06]  /*0a90*/  IMAD.WIDE R14, R3, 0x4, R10 ;  /* 0x00000004030e7825 */ /* 0x008fcc00078e020a */
[----:B------:R-:W3:Y:S01]  /*0aa0*/  LDG.E R14, desc[UR6][R14.64] ;  /* 0x000000060e0e7981 */ /* 0x000ee2000c1e1900 */
[----:B------:R-:W-:Y:S02]  /*0ab0*/  VIADD R2, R2, 0x8 ;  /* 0x0000000802027836 */ /* 0x000fe40000000000 */
[----:B------:R-:W-:Y:S01]  /*0ac0*/  IMAD R0, R3, 0x4, R0 ;  /* 0x0000000403007824 */ /* 0x000fe200078e0200 */
[----:B--2---:R-:W-:Y:S02]  /*0ad0*/  ISETP.NE.AND P0, PT, R22, UR4, PT ;  /* 0x0000000416007c0c */ /* 0x004fe4000bf05270 */
[----:B----4-:R-:W-:Y:S02]  /*0ae0*/  ISETP.NE.AND P1, PT, R8, UR4, PT ;  /* 0x0000000408007c0c */ /* 0x010fe4000bf25270 */
[----:B------:R-:W-:-:S09]  /*0af0*/  IADD3 R8, PT, PT, R5, 0x1, RZ ;  /* 0x0000000105087810 */ /* 0x000fd20007ffe0ff */
[----:B------:R-:W-:Y:S01]  /*0b00*/  @P0 IMAD.MOV R8, RZ, RZ, R5 ;  /* 0x000000ffff080224 */ /* 0x000fe200078e0205 */
[----:B-----5:R-:W-:-:S04]  /*0b10*/  ISETP.NE.AND P0, PT, R9, UR4, PT ;  /* 0x0000000409007c0c */ /* 0x020fc8000bf05270 */
[----:B------:R-:W-:Y:S01]  /*0b20*/  IADD3 R5, PT, PT, R8, 0x1, RZ ;  /* 0x0000000108057810 */ /* 0x000fe20007ffe0ff */
[----:B------:R-:W-:Y:S01]  /*0b30*/  @P1 IMAD.MOV R5, RZ, RZ, R8 ;  /* 0x000000ffff051224 */ /* 0x000fe200078e0208 */
[----:B------:R-:W-:-:S04]  /*0b40*/  ISETP.NE.AND P1, PT, R18, UR4, PT ;  /* 0x0000000412007c0c */ /* 0x000fc8000bf25270 */
[----:B0-----:R-:W-:-:S03]  /*0b50*/  IADD3 R6, PT, PT, R5, 0x1, RZ ;  /* 0x0000000105067810 */ /* 0x001fc60007ffe0ff */
[----:B------:R-:W-:Y:S01]  /*0b60*/  @P0 IMAD.MOV R6, RZ, RZ, R5 ;  /* 0x000000ffff060224 */ /* 0x000fe200078e0205 */
[----:B------:R-:W-:-:S04]  /*0b70*/  ISETP.NE.AND P0, PT, R23, UR4, PT ;  /* 0x0000000417007c0c */ /* 0x000fc8000bf05270 */
[----:B------:R-:W-:Y:S01]  /*0b80*/  IADD3 R5, PT, PT, R6, 0x1, RZ ;  /* 0x0000000106057810 */ /* 0x000fe20007ffe0ff */
[----:B------:R-:W-:Y:S01]  /*0b90*/  @P1 IMAD.MOV R5, RZ, RZ, R6 ;  /* 0x000000ffff051224 */ /* 0x000fe200078e0206 */
[----:B------:R-:W-:-:S04]  /*0ba0*/  ISETP.NE.AND P1, PT, R24, UR4, PT ;  /* 0x0000000418007c0c */ /* 0x000fc8000bf25270 */
[----:B------:R-:W-:-:S03]  /*0bb0*/  IADD3 R6, PT, PT, R5, 0x1, RZ ;  /* 0x0000000105067810 */ /* 0x000fc60007ffe0ff */
[----:B------:R-:W-:Y:S01]  /*0bc0*/  @P0 IMAD.MOV R6, RZ, RZ, R5 ;  /* 0x000000ffff060224 */ /* 0x000fe200078e0205 */
[----:B------:R-:W-:-:S04]  /*0bd0*/  ISETP.NE.AND P0, PT, R25, UR4, PT ;  /* 0x0000000419007c0c */ /* 0x000fc8000bf05270 */
[----:B------:R-:W-:Y:S01]  /*0be0*/  IADD3 R5, PT, PT, R6, 0x1, RZ ;  /* 0x0000000106057810 */ /* 0x000fe20007ffe0ff */
[----:B------:R-:W-:Y:S01]  /*0bf0*/  @P1 IMAD.MOV R5, RZ, RZ, R6 ;  /* 0x000000ffff051224 */ /* 0x000fe200078e0206 */
[----:B---3--:R-:W-:-:S04]  /*0c00*/  ISETP.NE.AND P1, PT, R14, UR4, PT ;  /* 0x000000040e007c0c */ /* 0x008fc8000bf25270 */
[----:B------:R-:W-:-:S03]  /*0c10*/  IADD3 R6, PT, PT, R5, 0x1, RZ ;  /* 0x0000000105067810 */ /* 0x000fc60007ffe0ff */
[----:B------:R-:W-:Y:S01]  /*0c20*/  @P0 IMAD.MOV R6, RZ, RZ, R5 ;  /* 0x000000ffff060224 */ /* 0x000fe200078e0205 */
[----:B------:R-:W-:-:S04]  /*0c30*/  PLOP3.LUT P0, PT, PT, PT, PT, 0x8, 0x80 ;  /* 0x000000000080781c */ /* 0x000fc80003f0e170 */
[C---:B------:R-:W-:Y:S02]  /*0c40*/  IADD3 R5, PT, PT, R6.reuse, 0x1, RZ ;  /* 0x0000000106057810 */ /* 0x040fe40007ffe0ff */
[----:B------:R-:W-:-:S07]  /*0c50*/  @P1 IADD3 R5, PT, PT, R6, RZ, RZ ;  /* 0x000000ff06051210 */ /* 0x000fce0007ffe0ff */
.L_x_10:
[----:B------:R-:W-:Y:S05]  /*0c60*/  BSYNC.RECONVERGENT B3 ;  /* 0x0000000000037941 */ /* 0x000fea0003800200 */
.L_x_9:
[----:B------:R-:W-:-:S13]  /*0c70*/  ISETP.NE.OR P0, PT, R2, RZ, P0 ;  /* 0x000000ff0200720c */ /* 0x000fda0000705670 */
[----:B------:R-:W-:Y:S05]  /*0c80*/  @!P0 BREAK.RELIABLE B0 ;  /* 0x0000000000008942 */ /* 0x000fea0003800100 */
[----:B------:R-:W-:Y:S05]  /*0c90*/  @!P0 BRA `(.L_x_3) ;  /* 0x0000000000648947 */ /* 0x000fea0003800000 */
.L_x_5:
[----:B------:R-:W-:Y:S05]  /*0ca0*/  BSYNC.RELIABLE B0 ;  /* 0x0000000000007941 */ /* 0x000fea0003800100 */
.L_x_4:
[----:B0-----:R-:W-:-:S05]  /*0cb0*/  IMAD.WIDE R6, R0, 0x4, R12 ;  /* 0x0000000400067825 */ /* 0x001fca00078e020c */
[----:B------:R-:W2:Y:S01]  /*0cc0*/  LDG.E R18, desc[UR6][R6.64] ;  /* 0x0000000606127981 */ /* 0x000ea2000c1e1900 */
[----:B------:R-:W-:-:S05]  /*0cd0*/  IMAD.WIDE R8, R3, 0x4, R6 ;  /* 0x0000000403087825 */ /* 0x000fca00078e0206 */
[----:B------:R-:W3:Y:S01]  /*0ce0*/  LDG.E R16, desc[UR6][R8.64] ;  /* 0x0000000608107981 */ /* 0x000ee2000c1e1900 */
[----:B------:R-:W-:-:S05]  /*0cf0*/  IMAD.WIDE R10, R3, 0x4, R8 ;  /* 0x00000004030a7825 */ /* 0x000fca00078e0208 */
[----:B------:R-:W4:Y:S01]  /*0d00*/  LDG.E R17, desc[UR6][R10.64] ;  /* 0x000000060a117981 */ /* 0x000f22000c1e1900 */
[----:B------:R-:W-:-:S06]  /*0d10*/  IMAD.WIDE R14, R3, 0x4, R10 ;  /* 0x00000004030e7825 */ /* 0x000fcc00078e020a */
[----:B------:R-:W5:Y:S01]  /*0d20*/  LDG.E R14, desc[UR6][R14.64] ;  /* 0x000000060e0e7981 */ /* 0x000f62000c1e1900 */
[----:B------:R-:W-:Y:S01]  /*0d30*/  VIADD R2, R2, 0x4 ;  /* 0x0000000402027836 */ /* 0x000fe20000000000 */
[----:B------:R-:W-:Y:S02]  /*0d40*/  LEA R0, R3, R0, 0x2 ;  /* 0x0000000003007211 */ /* 0x000fe400078e10ff */
[----:B--2---:R-:W-:Y:S02]  /*0d50*/  ISETP.NE.AND P0, PT, R18, UR9, PT ;  /* 0x0000000912007c0c */ /* 0x004fe4000bf05270 */
[----:B---3--:R-:W-:Y:S02]  /*0d60*/  ISETP.NE.AND P1, PT, R16, UR9, PT ;  /* 0x0000000910007c0c */ /* 0x008fe4000bf25270 */
[----:B------:R-:W-:-:S09]  /*0d70*/  IADD3 R16, PT, PT, R5, 0x1, RZ ;  /* 0x0000000105107810 */ /* 0x000fd20007ffe0ff */
[----:B------:R-:W-:Y:S01]  /*0d80*/  @P0 IMAD.MOV R16, RZ, RZ, R5 ;  /* 0x000000ffff100224 */ /* 0x000fe200078e0205 */
[----:B----4-:R-:W-:-:S04]  /*0d90*/  ISETP.NE.AND P0, PT, R17, UR9, PT ;  /* 0x0000000911007c0c */ /* 0x010fc8000bf05270 */
[----:B------:R-:W-:Y:S01]  /*0da0*/  IADD3 R5, PT, PT, R16, 0x1, RZ ;  /* 0x0000000110057810 */ /* 0x000fe20007ffe0ff */
[----:B------:R-:W-:Y:S01]  /*0db0*/  @P1 IMAD.MOV R5, RZ, RZ, R16 ;  /* 0x000000ffff051224 */ /* 0x000fe200078e0210 */
[----:B-----5:R-:W-:-:S04]  /*0dc0*/  ISETP.NE.AND P1, PT, R14, UR9, PT ;  /* 0x000000090e007c0c */ /* 0x020fc8000bf25270 */
[----:B------:R-:W-:-:S03]  /*0dd0*/  IADD3 R6, PT, PT, R5, 0x1, RZ ;  /* 0x0000000105067810 */ /* 0x000fc60007ffe0ff */
[----:B------:R-:W-:Y:S02]  /*0de0*/  @P0 IADD3 R6, PT, PT, R5, RZ, RZ ;  /* 0x000000ff05060210 */ /* 0x000fe40007ffe0ff */
[----:B------:R-:W-:-:S03]  /*0df0*/  ISETP.NE.AND P0, PT, R2, RZ, PT ;  /* 0x000000ff0200720c */ /* 0x000fc60003f05270 */
[----:B------:R-:W-:Y:S02]  /*0e00*/  VIADD R5, R6, 0x1 ;  /* 0x0000000106057836 */ /* 0x000fe40000000000 */
[----:B------:R-:W-:-:S08]  /*0e10*/  @P1 IMAD.MOV R5, RZ, RZ, R6 ;  /* 0x000000ffff051224 */ /* 0x000fd000078e0206 */
[----:B------:R-:W-:Y:S05]  /*0e20*/  @P0 BRA `(.L_x_4) ;  /* 0xfffffffc00a00947 */ /* 0x000fea000383ffff */
.L_x_3:
[----:B------:R-:W-:Y:S05]  /*0e30*/  BSYNC.RECONVERGENT B1 ;  /* 0x0000000000017941 */ /* 0x000fea0003800200 */
.L_x_2:
[----:B------:R-:W-:-:S13]  /*0e40*/  ISETP.NE.AND P0, PT, R4, RZ, PT ;  /* 0x000000ff0400720c */ /* 0x000fda0003f05270 */
[----:B------:R-:W-:Y:S05]  /*0e50*/  @!P0 BRA `(.L_x_1) ;  /* 0x0000000000308947 */ /* 0x000fea0003800000 */
[----:B------:R-:W1:Y:S01]  /*0e60*/  LDC.64 R6, c[0x0][0x380] ;  /* 0x0000e000ff067b82 */ /* 0x000e620000000a00 */
[----:B------:R-:W-:-:S07]  /*0e70*/  IADD3 R4, PT, PT, -R4, RZ, RZ ;  /* 0x000000ff04047210 */ /* 0x000fce0007ffe1ff */
.L_x_11:
[----:B-1----:R-:W-:-:S06]  /*0e80*/  IMAD.WIDE R8, R0, 0x4, R6 ;  /* 0x0000000400087825 */ /* 0x002fcc00078e0206 */
[----:B------:R-:W2:Y:S01]  /*0e90*/  LDG.E R8, desc[UR6][R8.64] ;  /* 0x0000000608087981 */ /* 0x000ea2000c1e1900 */
[----:B------:R-:W-:Y:S01]  /*0ea0*/  VIADD R4, R4, 0x1 ;  /* 0x0000000104047836 */ /* 0x000fe20000000000 */
[----:B------:R-:W-:Y:S02]  /*0eb0*/  IADD3 R2, PT, PT, R5, 0x1, RZ ;  /* 0x0000000105027810 */ /* 0x000fe40007ffe0ff */
[----:B------:R-:W-:Y:S02]  /*0ec0*/  IADD3 R0, PT, PT, R3, R0, RZ ;  /* 0x0000000003007210 */ /* 0x000fe40007ffe0ff */
[----:B------:R-:W-:Y:S02]  /*0ed0*/  ISETP.NE.AND P1, PT, R4, RZ, PT ;  /* 0x000000ff0400720c */ /* 0x000fe40003f25270 */
[----:B--2---:R-:W-:-:S13]  /*0ee0*/  ISETP.NE.AND P0, PT, R8, UR10, PT ;  /* 0x0000000a08007c0c */ /* 0x004fda000bf05270 */
[----:B------:R-:W-:-:S04]  /*0ef0*/  @P0 IMAD.MOV R2, RZ, RZ, R5 ;  /* 0x000000ffff020224 */ /* 0x000fc800078e0205 */
[----:B------:R-:W-:Y:S01]  /*0f00*/  IMAD.MOV.U32 R5, RZ, RZ, R2 ;  /* 0x000000ffff057224 */ /* 0x000fe200078e0002 */
[----:B------:R-:W-:Y:S06]  /*0f10*/  @P1 BRA `(.L_x_11) ;  /* 0xfffffffc00d81947 */ /* 0x000fec000383ffff */
.L_x_1:
[----:B------:R-:W-:Y:S05]  /*0f20*/  BSYNC.RECONVERGENT B2 ;  /* 0x0000000000027941 */ /* 0x000fea0003800200 */
.L_x_0:
[----:B------:R-:W-:Y:S05]  /*0f30*/  WARPSYNC.ALL ;  /* 0x0000000000007948 */ /* 0x000fea0003800000 */
[----:B------:R-:W1:Y:S01]  /*0f40*/  S2R R0, SR_LANEID ;  /* 0x0000000000007919 */ /* 0x000e620000000000 */
[----:B------:R-:W2:Y:S08]  /*0f50*/  REDUX.SUM UR11, R5 ;  /* 0x00000000050b73c4 */ /* 0x000eb0000000c000 */
[----:B------:R-:W3:Y:S01]  /*0f60*/  LDC.64 R2, c[0x0][0x388] ;  /* 0x0000e200ff027b82 */ /* 0x000ee20000000a00 */
[----:B------:R-:W-:-:S02]  /*0f70*/  VOTEU.ANY UR4, UPT, PT ;  /* 0x0000000000047886 */ /* 0x000fc400038e0100 */
[----:B------:R-:W-:Y:S01]  /*0f80*/  UFLO.U32 UR4, UR4 ;  /* 0x00000004000472bd */ /* 0x000fe200080e0000 */
[----:B--2---:R-:W-:-:S05]  /*0f90*/  MOV R7, UR11 ;  /* 0x0000000b00077c02 */ /* 0x004fca0008000f00 */
[----:B-1----:R-:W-:-:S13]  /*0fa0*/  ISETP.EQ.U32.AND P0, PT, R0, UR4, PT ;  /* 0x0000000400007c0c */ /* 0x002fda000bf02070 */
[----:B---3--:R-:W-:Y:S01]  /*0fb0*/  @P0 REDG.E.ADD.STRONG.GPU desc[UR6][R2.64], R7 ;  /* 0x000000070200098e */ /* 0x008fe2000c12e106 */
[----:B------:R-:W-:Y:S05]  /*0fc0*/  EXIT ;  /* 0x000000000000794d */ /* 0x000fea0003800000 */
.L_x_12:
[----:B------:R-:W-:-:S00]  /*0fd0*/  BRA `(.L_x_12) ;  /* 0xfffffffc00fc7947 */ /* 0x000fc0000383ffff */
[----:B------:R-:W-:-:S00]  /*0fe0*/  NOP ;  /* 0x0000000000007918 */ /* 0x000fc00000000000 */
        /* <DEDUP_REMOVED lines=9> */
.L_x_13:


//--------------------- .nv.shared.reserved.0     --------------------------
	.section	.nv.shared.reserved.0,"aw",@nobits
	.weak		__nv_reservedSMEM_offset_0_alias
	.size		__nv_reservedSMEM_offset_0_alias, 0, 64
	.other		__nv_reservedSMEM_offset_0_alias,@"STO_CUDA_RESERVED_SHARED STV_DEFAULT"
__nv_reservedSMEM_offset_0_alias:
	.zero		0
	.zero		64


//--------------------- .nv.constant0._Z18count_equal_kernelPKiPiii --------------------------
	.section	.nv.constant0._Z18count_equal_kernelPKiPiii,"a",@progbits
	.sectionflags	@""
	.align	4
.nv.constant0._Z18count_equal_kernelPKiPiii:
	.zero		920


//--------------------- SYMBOLS --------------------------

	.type		.nv.reservedSmem.offset0,@object
	.size		.nv.reservedSmem.offset0,0x4
